	.headerflags	@"EF_CUDA_TEXMODE_UNIFIED EF_CUDA_64BIT_ADDRESS EF_CUDA_ACCELERATORS EF_CUDA_SM90 EF_CUDA_VIRTUAL_SM(EF_CUDA_SM90)"
	.elftype	@"ET_EXEC"


//--------------------- .nv.info                  --------------------------
	.section	.nv.info,"",@"SHT_CUDA_INFO"
	.align	4


	//----- nvinfo : EIATTR_REGCOUNT
	.align		4
        /*0000*/ 	.byte	0x04, 0x2f
        /*0002*/ 	.short	(.L_1 - .L_0)
	.align		4
.L_0:
        /*0004*/ 	.word	index@(triton_poi_fused_cat_38)
        /*0008*/ 	.word	0x0000000e


	//----- nvinfo : EIATTR_MIN_STACK_SIZE
	.align		4
.L_1:
        /*000c*/ 	.byte	0x04, 0x12
        /*000e*/ 	.short	(.L_3 - .L_2)
	.align		4
.L_2:
        /*0010*/ 	.word	index@(triton_poi_fused_cat_38)
        /*0014*/ 	.word	0x00000000


	//----- nvinfo : EIATTR_FRAME_SIZE
	.align		4
.L_3:
        /*0018*/ 	.byte	0x04, 0x11
        /*001a*/ 	.short	(.L_5 - .L_4)
	.align		4
.L_4:
        /*001c*/ 	.word	index@(triton_poi_fused_cat_38)
        /*0020*/ 	.word	0x00000000


	//----- nvinfo : EIATTR_MIN_STACK_SIZE
	.align		4
.L_5:
        /*0024*/ 	.byte	0x04, 0x12
        /*0026*/ 	.short	(.L_7 - .L_6)
	.align		4
.L_6:
        /*0028*/ 	.word	index@(triton_poi_fused_cat_38)
        /*002c*/ 	.word	0x00000000
.L_7:


//--------------------- .nv.info.triton_poi_fused_cat_38 --------------------------
	.section	.nv.info.triton_poi_fused_cat_38,"",@"SHT_CUDA_INFO"
	.sectionflags	@""
	.align	4


	//----- nvinfo : EIATTR_CUDA_API_VERSION
	.align		4
        /*0000*/ 	.byte	0x04, 0x37
        /*0002*/ 	.short	(.L_9 - .L_8)
.L_8:
        /*0004*/ 	.word	0x0000007c


	//----- nvinfo : EIATTR_KPARAM_INFO
	.align		4
.L_9:
        /*0008*/ 	.byte	0x04, 0x17
        /*000a*/ 	.short	(.L_11 - .L_10)
.L_10:
        /*000c*/ 	.word	0x00000000
        /*0010*/ 	.short	0x0004
        /*0012*/ 	.short	0x0020
        /*0014*/ 	.byte	0x00, 0xf0, 0x11, 0x00


	//----- nvinfo : EIATTR_KPARAM_INFO
	.align		4
.L_11:
        /*0018*/ 	.byte	0x04, 0x17
        /*001a*/ 	.short	(.L_13 - .L_12)
.L_12:
        /*001c*/ 	.word	0x00000000
        /*0020*/ 	.short	0x0003
        /*0022*/ 	.short	0x0018
        /*0024*/ 	.byte	0x00, 0xf4, 0x21, 0x00


	//----- nvinfo : EIATTR_KPARAM_INFO
	.align		4
.L_13:
        /*0028*/ 	.byte	0x04, 0x17
        /*002a*/ 	.short	(.L_15 - .L_14)
.L_14:
        /*002c*/ 	.word	0x00000000
        /*0030*/ 	.short	0x0002
        /*0032*/ 	.short	0x0010
        /*0034*/ 	.byte	0x00, 0xf4, 0x21, 0x00


	//----- nvinfo : EIATTR_KPARAM_INFO
	.align		4
.L_15:
        /*0038*/ 	.byte	0x04, 0x17
        /*003a*/ 	.short	(.L_17 - .L_16)
.L_16:
        /*003c*/ 	.word	0x00000000
        /*0040*/ 	.short	0x0001
        /*0042*/ 	.short	0x0008
        /*0044*/ 	.byte	0x00, 0xf4, 0x21, 0x00


	//----- nvinfo : EIATTR_KPARAM_INFO
	.align		4
.L_17:
        /*0048*/ 	.byte	0x04, 0x17
        /*004a*/ 	.short	(.L_19 - .L_18)
.L_18:
        /*004c*/ 	.word	0x00000000
        /*0050*/ 	.short	0x0000
        /*0052*/ 	.short	0x0000
        /*0054*/ 	.byte	0x00, 0xf4, 0x21, 0x00


	//----- nvinfo : EIATTR_SPARSE_MMA_MASK
	.align		4
.L_19:
        /*0058*/ 	.byte	0x03, 0x50
        /*005a*/ 	.short	0x0000


	//----- nvinfo : EIATTR_MAXREG_COUNT
	.align		4
        /*005c*/ 	.byte	0x03, 0x1b
        /*005e*/ 	.short	0x00ff


	//----- nvinfo : EIATTR_EXIT_INSTR_OFFSETS
	.align		4
        /*0060*/ 	.byte	0x04, 0x1c
        /*0062*/ 	.short	(.L_21 - .L_20)


	//   ....[0]....
.L_20:
        /*0064*/ 	.word	0x000003a0


	//----- nvinfo : EIATTR_REQNTID
	.align		4
.L_21:
        /*0068*/ 	.byte	0x04, 0x10
        /*006a*/ 	.short	(.L_23 - .L_22)
.L_22:
        /*006c*/ 	.word	0x00000080
        /*0070*/ 	.word	0x00000001
        /*0074*/ 	.word	0x00000001


	//----- nvinfo : EIATTR_CBANK_PARAM_SIZE
	.align		4
.L_23:
        /*0078*/ 	.byte	0x03, 0x19
        /*007a*/ 	.short	0x0024


	//----- nvinfo : EIATTR_PARAM_CBANK
	.align		4
        /*007c*/ 	.byte	0x04, 0x0a
        /*007e*/ 	.short	(.L_25 - .L_24)
	.align		4
.L_24:
        /*0080*/ 	.word	index@(.nv.constant0.triton_poi_fused_cat_38)
        /*0084*/ 	.short	0x0210
        /*0086*/ 	.short	0x0024


	//----- nvinfo : EIATTR_SW_WAR
	.align		4
.L_25:
        /*0088*/ 	.byte	0x04, 0x36
        /*008a*/ 	.short	(.L_27 - .L_26)
.L_26:
        /*008c*/ 	.word	0x00000008
.L_27:


//--------------------- .nv.callgraph             --------------------------
	.section	.nv.callgraph,"",@"SHT_CUDA_CALLGRAPH"
	.align	4
	.sectionentsize	8
	.align		4
        /*0000*/ 	.word	0x00000000
	.align		4
        /*0004*/ 	.word	0xffffffff
	.align		4
        /*0008*/ 	.word	0x00000000
	.align		4
        /*000c*/ 	.word	0xfffffffe
	.align		4
        /*0010*/ 	.word	0x00000000
	.align		4
        /*0014*/ 	.word	0xfffffffd
	.align		4
        /*0018*/ 	.word	0x00000000
	.align		4
        /*001c*/ 	.word	0xfffffffc


//--------------------- .text.triton_poi_fused_cat_38 --------------------------
	.section	.text.triton_poi_fused_cat_38,"ax",@progbits
	.align	128
        .global         triton_poi_fused_cat_38
        .type           triton_poi_fused_cat_38,@function
        .size           triton_poi_fused_cat_38,(.L_x_1 - triton_poi_fused_cat_38)
        .other          triton_poi_fused_cat_38,@"STO_CUDA_ENTRY STV_DEFAULT"
triton_poi_fused_cat_38:
.text.triton_poi_fused_cat_38:
[----:B------:R-:W-:Y:S01]  /*0000*/  LDC R1, c[0x0][0x28] ;  /* 0x00000a00ff017b82 */ /* 0x000fe20000000800 */
[----:B------:R-:W1:Y:S07]  /*0010*/  S2R R0, SR_TID.X ;  /* 0x0000000000007919 */ /* 0x000e6e0000002100 */
[----:B------:R-:W2:Y:S01]  /*0020*/  LDC.64 R4, c[0x0][0x218] ;  /* 0x00008600ff047b82 */ /* 0x000ea20000000a00 */
[----:B------:R-:W-:Y:S01]  /*0030*/  CS2R R10, SRZ ;  /* 0x00000000000a7805 */ /* 0x000fe2000001ff00 */
[----:B------:R-:W-:Y:S01]  /*0040*/  ULDC.64 UR4, c[0x0][0x208] ;  /* 0x0000820000047ab9 */ /* 0x000fe20000000a00 */
[----:B------:R-:W3:Y:S05]  /*0050*/  S2R R3, SR_CTAID.X ;  /* 0x0000000000037919 */ /* 0x000eea0000002500 */
[----:B------:R-:W4:Y:S01]  /*0060*/  LDC.64 R6, c[0x0][0x220] ;  /* 0x00008800ff067b82 */ /* 0x000f220000000a00 */
[----:B-1----:R-:W-:-:S04]  /*0070*/  LOP3.LUT R0, R0, 0x7f, RZ, 0xc0, !PT ;  /* 0x0000007f00007812 */ /* 0x002fc800078ec0ff */
[----:B---3--:R-:W-:-:S04]  /*0080*/  LEA R0, R3, R0, 0x7 ;  /* 0x0000000003007211 */ /* 0x008fc800078e38ff */
[----:B------:R-:W-:-:S04]  /*0090*/  SHF.R.S32.HI R3, RZ, 0x1f, R0 ;  /* 0x0000001fff037819 */ /* 0x000fc80000011400 */
[----:B------:R-:W-:-:S04]  /*00a0*/  LEA.HI R3, R3, R0, RZ, 0x9 ;  /* 0x0000000003037211 */ /* 0x000fc800078f48ff */
[----:B------:R-:W-:Y:S02]  /*00b0*/  LOP3.LUT R9, R3, 0xfffffe00, RZ, 0xc0, !PT ;  /* 0xfffffe0003097812 */ /* 0x000fe400078ec0ff */
[----:B------:R-:W-:Y:S02]  /*00c0*/  SHF.R.S32.HI R3, RZ, 0x9, R3 ;  /* 0x00000009ff037819 */ /* 0x000fe40000011403 */
[----:B------:R-:W-:-:S04]  /*00d0*/  IADD3 R2, R0, -R9, RZ ;  /* 0x8000000900027210 */ /* 0x000fc80007ffe0ff */
[C---:B------:R-:W-:Y:S02]  /*00e0*/  ISETP.GE.AND P0, PT, R2.reuse, 0x100, PT ;  /* 0x000001000200780c */ /* 0x040fe40003f06270 */
[----:B------:R-:W-:Y:S02]  /*00f0*/  ISETP.GT.AND P1, PT, R2, 0xff, PT ;  /* 0x000000ff0200780c */ /* 0x000fe40003f24270 */
[----:B------:R-:W-:Y:S02]  /*0100*/  LEA R9, R3, R2, 0x8 ;  /* 0x0000000203097211 */ /* 0x000fe400078e40ff */
[----:B------:R-:W1:Y:S03]  /*0110*/  LDC.64 R2, c[0x0][0x210] ;  /* 0x00008400ff027b82 */ /* 0x000e660000000a00 */
[----:B--2---:R-:W-:-:S04]  /*0120*/  IMAD.WIDE R4, R9, 0x4, R4 ;  /* 0x0000000409047825 */ /* 0x004fc800078e0204 */
[C---:B----4-:R-:W-:Y:S01]  /*0130*/  IMAD.WIDE R6, R9.reuse, 0x4, R6 ;  /* 0x0000000409067825 */ /* 0x050fe200078e0206 */
[----:B------:R-:W2:Y:S04]  /*0140*/  @!P0 LDG.E.EL R10, desc[UR4][R4.64] ;  /* 0x00000004040a8981 */ /* 0x000ea8000c2e1900 */
[----:B------:R3:W4:Y:S01]  /*0150*/  @P1 LDG.E.EL R11, desc[UR4][R6.64+-0x400] ;  /* 0xfffc0004060b1981 */ /* 0x000722000c2e1900 */
[----:B------:R-:W-:Y:S01]  /*0160*/  HFMA2.MMA R8, -RZ, RZ, 0, 0 ;  /* 0x00000000ff087435 */ /* 0x000fe200000001ff */
[----:B-1----:R-:W-:-:S09]  /*0170*/  IMAD.WIDE R2, R9, 0x4, R2 ;  /* 0x0000000409027825 */ /* 0x002fd200078e0202 */
[----:B------:R1:W5:Y:S01]  /*0180*/  @!P0 LDG.E.EL R8, desc[UR4][R2.64] ;  /* 0x0000000402088981 */ /* 0x000362000c2e1900 */
[----:B---3--:R-:W-:Y:S02]  /*0190*/  MOV R7, 0x3e800000 ;  /* 0x3e80000000077802 */ /* 0x008fe40000000f00 */
[----:B--2---:R-:W-:Y:S02]  /*01a0*/  SEL R10, R10, RZ, !P0 ;  /* 0x000000ff0a0a7207 */ /* 0x004fe40004000000 */
[----:B----4-:R-:W-:-:S03]  /*01b0*/  SEL R11, R11, RZ, P1 ;  /* 0x000000ff0b0b7207 */ /* 0x010fc60000800000 */
[----:B------:R-:W-:Y:S02]  /*01c0*/  FADD R9, RZ, -R10 ;  /* 0x8000000aff097221 */ /* 0x000fe40000000000 */
[----:B------:R-:W-:Y:S02]  /*01d0*/  FADD R4, RZ, -R11 ;  /* 0x8000000bff047221 */ /* 0x000fe40000000000 */
[----:B------:R-:W-:Y:S02]  /*01e0*/  FMUL R9, R9, 1.4426950216293334961 ;  /* 0x3fb8aa3b09097820 */ /* 0x000fe40000400000 */
[----:B------:R-:W-:-:S03]  /*01f0*/  FMUL R5, R4, 1.4426950216293334961 ;  /* 0x3fb8aa3b04057820 */ /* 0x000fc60000400000 */
[----:B------:R-:W-:Y:S02]  /*0200*/  FSETP.GEU.AND P1, PT, R9, -126, PT ;  /* 0xc2fc00000900780b */ /* 0x000fe40003f2e000 */
[----:B------:R-:W-:-:S11]  /*0210*/  FSETP.GEU.AND P2, PT, R5, -126, PT ;  /* 0xc2fc00000500780b */ /* 0x000fd60003f4e000 */
[----:B------:R-:W-:Y:S02]  /*0220*/  @!P1 FMUL R9, R9, 0.5 ;  /* 0x3f00000009099820 */ /* 0x000fe40000400000 */
[----:B------:R-:W-:Y:S02]  /*0230*/  @!P2 FMUL R5, R5, 0.5 ;  /* 0x3f0000000505a820 */ /* 0x000fe40000400000 */
[----:B------:R5:W2:Y:S08]  /*0240*/  MUFU.EX2 R4, R9 ;  /* 0x0000000900047308 */ /* 0x000ab00000000800 */
[----:B-1----:R-:W1:Y:S01]  /*0250*/  MUFU.EX2 R2, R5 ;  /* 0x0000000500027308 */ /* 0x002e620000000800 */
[----:B-----5:R-:W-:Y:S01]  /*0260*/  SEL R9, R8, RZ, !P0 ;  /* 0x000000ff08097207 */ /* 0x020fe20004000000 */
[----:B--2---:R-:W-:-:S04]  /*0270*/  @!P1 FMUL R4, R4, R4 ;  /* 0x0000000404049220 */ /* 0x004fc80000400000 */
[----:B------:R-:W-:Y:S01]  /*0280*/  FADD R4, R4, 1 ;  /* 0x3f80000004047421 */ /* 0x000fe20000000000 */
[----:B-1----:R-:W-:-:S04]  /*0290*/  @!P2 FMUL R2, R2, R2 ;  /* 0x000000020202a220 */ /* 0x002fc80000400000 */
[----:B------:R-:W-:Y:S01]  /*02a0*/  FSETP.GT.AND P1, PT, R4, 8.50705917302346158658e+37, PT ;  /* 0x7e8000000400780b */ /* 0x000fe20003f24000 */
[----:B------:R-:W-:-:S03]  /*02b0*/  FADD R6, R2, 1 ;  /* 0x3f80000002067421 */ /* 0x000fc60000000000 */
[----:B------:R-:W-:Y:S01]  /*02c0*/  FSEL R5, R7, 1, P1 ;  /* 0x3f80000007057808 */ /* 0x000fe20000800000 */
[----:B------:R-:W1:Y:S01]  /*02d0*/  LDC.64 R2, c[0x0][0x228] ;  /* 0x00008a00ff027b82 */ /* 0x000e620000000a00 */
[----:B------:R-:W-:-:S04]  /*02e0*/  FSETP.GT.AND P2, PT, R6, 8.50705917302346158658e+37, PT ;  /* 0x7e8000000600780b */ /* 0x000fc80003f44000 */
[----:B------:R-:W-:-:S03]  /*02f0*/  FSEL R7, R7, 1, P2 ;  /* 0x3f80000007077808 */ /* 0x000fc60001000000 */
[----:B------:R-:W-:-:S06]  /*0300*/  @P1 FMUL R4, R4, 0.25 ;  /* 0x3e80000004041820 */ /* 0x000fcc0000400000 */
[----:B------:R-:W2:Y:S01]  /*0310*/  MUFU.RCP R4, R4 ;  /* 0x0000000400047308 */ /* 0x000ea20000001000 */
[----:B------:R-:W-:-:S07]  /*0320*/  @P2 FMUL R6, R6, 0.25 ;  /* 0x3e80000006062820 */ /* 0x000fce0000400000 */
[----:B------:R-:W3:Y:S01]  /*0330*/  MUFU.RCP R6, R6 ;  /* 0x0000000600067308 */ /* 0x000ee20000001000 */
[----:B-1----:R-:W-:-:S04]  /*0340*/  IMAD.WIDE R2, R0, 0x4, R2 ;  /* 0x0000000400027825 */ /* 0x002fc800078e0202 */
[----:B--2---:R-:W-:-:S04]  /*0350*/  FMUL R5, R4, R5 ;  /* 0x0000000504057220 */ /* 0x004fc80000400000 */
[----:B------:R-:W-:Y:S01]  /*0360*/  FFMA R5, R10, R5, R9 ;  /* 0x000000050a057223 */ /* 0x000fe20000000009 */
[----:B---3--:R-:W-:-:S04]  /*0370*/  FMUL R8, R6, R7 ;  /* 0x0000000706087220 */ /* 0x008fc80000400000 */
[----:B------:R-:W-:-:S05]  /*0380*/  @P0 FMUL R5, R11, R8 ;  /* 0x000000080b050220 */ /* 0x000fca0000400000 */
[----:B------:R-:W-:Y:S01]  /*0390*/  STG.E desc[UR4][R2.64], R5 ;  /* 0x0000000502007986 */ /* 0x000fe2000c101904 */
[----:B------:R-:W-:Y:S05]  /*03a0*/  EXIT ;  /* 0x000000000000794d */ /* 0x000fea0003800000 */
.L_x_0:
[----:B------:R-:W-:-:S00]  /*03b0*/  BRA `(.L_x_0) ;  /* 0xfffffffc00fc7947 */ /* 0x000fc0000383ffff */
[----:B------:R-:W-:-:S00]  /*03c0*/  NOP ;  /* 0x0000000000007918 */ /* 0x000fc00000000000 */
        /* <DEDUP_REMOVED lines=11> */
.L_x_1:


//--------------------- .nv.constant0.triton_poi_fused_cat_38 --------------------------
	.section	.nv.constant0.triton_poi_fused_cat_38,"a",@progbits
	.sectionflags	@""
	.align	4
.nv.constant0.triton_poi_fused_cat_38:
	.zero		564
